//
// Generated by NVIDIA NVVM Compiler
//
// Compiler Build ID: CL-36424714
// Cuda compilation tools, release 13.0, V13.0.88
// Based on NVVM 20.0.0
//

.version 9.0
.target sm_100
.address_size 64

	// .globl	_Z6mandeliiPii

.visible .entry _Z6mandeliiPii(
	.param .u32 _Z6mandeliiPii_param_0,
	.param .u32 _Z6mandeliiPii_param_1,
	.param .u64 .ptr .align 1 _Z6mandeliiPii_param_2,
	.param .u32 _Z6mandeliiPii_param_3
)
{
	.reg .pred 	%p<18>;
	.reg .b32 	%r<46>;
	.reg .b64 	%rd<14>;
	.reg .b64 	%fd<27>;

	ld.param.u32 	%r22, [_Z6mandeliiPii_param_0];
	ld.param.u32 	%r20, [_Z6mandeliiPii_param_1];
	ld.param.u64 	%rd3, [_Z6mandeliiPii_param_2];
	ld.param.u32 	%r21, [_Z6mandeliiPii_param_3];
	cvta.to.global.u64 	%rd1, %rd3;
	cvt.rn.f64.s32 	%fd12, %r22;
	mov.f64 	%fd13, 0d400C000000000000;
	div.rn.f64 	%fd14, %fd13, %fd12;
	mov.u32 	%r23, %tid.x;
	mov.u32 	%r24, %ctaid.x;
	mov.u32 	%r25, %ntid.x;
	mad.lo.s32 	%r1, %r24, %r25, %r23;
	cvt.rn.f64.s32 	%fd15, %r1;
	fma.rn.f64 	%fd1, %fd14, %fd15, 0dC002000000000000;
	setp.ge.s32 	%p1, %r1, %r22;
	setp.lt.s32 	%p2, %r20, 1;
	or.pred  	%p3, %p1, %p2;
	@%p3 bra 	$L__BB0_17;
	setp.lt.s32 	%p4, %r21, 1;
	mul.lo.s32 	%r2, %r20, %r1;
	@%p4 bra 	$L__BB0_6;
	cvt.rn.f64.s32 	%fd16, %r20;
	mov.f64 	%fd17, 0d400C000000000000;
	div.rn.f64 	%fd2, %fd17, %fd16;
	mov.b32 	%r39, 0;
$L__BB0_3:
	cvt.rn.f64.u32 	%fd19, %r39;
	fma.rn.f64 	%fd3, %fd2, %fd19, 0dBFFC000000000000;
	mov.f64 	%fd23, 0d0000000000000000;
	mov.b32 	%r40, 0;
	mov.f64 	%fd24, %fd23;
	mov.f64 	%fd25, %fd23;
	mov.f64 	%fd26, %fd23;
$L__BB0_4:
	add.f64 	%fd20, %fd25, %fd25;
	fma.rn.f64 	%fd25, %fd26, %fd20, %fd3;
	sub.f64 	%fd21, %fd24, %fd23;
	add.f64 	%fd26, %fd1, %fd21;
	mul.f64 	%fd24, %fd26, %fd26;
	mul.f64 	%fd23, %fd25, %fd25;
	add.s32 	%r40, %r40, 1;
	add.f64 	%fd22, %fd24, %fd23;
	setp.lt.f64 	%p13, %fd22, 0d4010000000000000;
	setp.lt.s32 	%p14, %r40, %r21;
	and.pred  	%p15, %p13, %p14;
	@%p15 bra 	$L__BB0_4;
	setp.eq.s32 	%p16, %r40, %r21;
	selp.b32 	%r37, 0, %r40, %p16;
	add.s32 	%r38, %r39, %r2;
	mul.wide.s32 	%rd12, %r38, 4;
	add.s64 	%rd13, %rd1, %rd12;
	st.global.u32 	[%rd13], %r37;
	add.s32 	%r39, %r39, 1;
	setp.eq.s32 	%p17, %r39, %r20;
	@%p17 bra 	$L__BB0_17;
	bra.uni 	$L__BB0_3;
$L__BB0_6:
	and.b32  	%r7, %r20, 7;
	setp.lt.u32 	%p5, %r20, 8;
	mov.b32 	%r44, 0;
	@%p5 bra 	$L__BB0_9;
	and.b32  	%r44, %r20, 2147483640;
	neg.s32 	%r42, %r44;
	add.s64 	%rd2, %rd1, 16;
	mov.u32 	%r41, %r2;
$L__BB0_8:
	.pragma "nounroll";
	mul.wide.s32 	%rd4, %r41, 4;
	add.s64 	%rd5, %rd2, %rd4;
	mov.b32 	%r27, 0;
	st.global.u32 	[%rd5+-16], %r27;
	st.global.u32 	[%rd5+-12], %r27;
	st.global.u32 	[%rd5+-8], %r27;
	st.global.u32 	[%rd5+-4], %r27;
	st.global.u32 	[%rd5], %r27;
	st.global.u32 	[%rd5+4], %r27;
	st.global.u32 	[%rd5+8], %r27;
	st.global.u32 	[%rd5+12], %r27;
	add.s32 	%r42, %r42, 8;
	add.s32 	%r41, %r41, 8;
	setp.ne.s32 	%p6, %r42, 0;
	@%p6 bra 	$L__BB0_8;
$L__BB0_9:
	setp.eq.s32 	%p7, %r7, 0;
	@%p7 bra 	$L__BB0_17;
	and.b32  	%r15, %r20, 3;
	setp.lt.u32 	%p8, %r7, 4;
	@%p8 bra 	$L__BB0_12;
	add.s32 	%r28, %r44, %r2;
	mul.wide.s32 	%rd6, %r28, 4;
	add.s64 	%rd7, %rd1, %rd6;
	mov.b32 	%r29, 0;
	st.global.u32 	[%rd7], %r29;
	st.global.u32 	[%rd7+4], %r29;
	st.global.u32 	[%rd7+8], %r29;
	st.global.u32 	[%rd7+12], %r29;
	add.s32 	%r44, %r44, 4;
$L__BB0_12:
	setp.eq.s32 	%p9, %r15, 0;
	@%p9 bra 	$L__BB0_17;
	setp.eq.s32 	%p10, %r15, 1;
	@%p10 bra 	$L__BB0_15;
	add.s32 	%r30, %r44, %r2;
	mul.wide.s32 	%rd8, %r30, 4;
	add.s64 	%rd9, %rd1, %rd8;
	mov.b32 	%r31, 0;
	st.global.u32 	[%rd9], %r31;
	st.global.u32 	[%rd9+4], %r31;
	add.s32 	%r44, %r44, 2;
$L__BB0_15:
	and.b32  	%r32, %r20, 1;
	setp.eq.b32 	%p11, %r32, 1;
	not.pred 	%p12, %p11;
	@%p12 bra 	$L__BB0_17;
	add.s32 	%r33, %r44, %r2;
	mul.wide.s32 	%rd10, %r33, 4;
	add.s64 	%rd11, %rd1, %rd10;
	mov.b32 	%r34, 0;
	st.global.u32 	[%rd11], %r34;
$L__BB0_17:
	ret;

}
	// .globl	_Z9mandel_2diiPii
.visible .entry _Z9mandel_2diiPii(
	.param .u32 _Z9mandel_2diiPii_param_0,
	.param .u32 _Z9mandel_2diiPii_param_1,
	.param .u64 .ptr .align 1 _Z9mandel_2diiPii_param_2,
	.param .u32 _Z9mandel_2diiPii_param_3
)
{
	.reg .pred 	%p<9>;
	.reg .b32 	%r<23>;
	.reg .b64 	%rd<5>;
	.reg .b64 	%fd<26>;

	ld.param.u32 	%r6, [_Z9mandel_2diiPii_param_0];
	ld.param.u32 	%r9, [_Z9mandel_2diiPii_param_1];
	ld.param.u64 	%rd1, [_Z9mandel_2diiPii_param_2];
	ld.param.u32 	%r8, [_Z9mandel_2diiPii_param_3];
	mov.u32 	%r10, %tid.x;
	mov.u32 	%r11, %ctaid.x;
	mov.u32 	%r12, %ntid.x;
	mad.lo.s32 	%r1, %r11, %r12, %r10;
	mov.u32 	%r13, %tid.y;
	mov.u32 	%r14, %ctaid.y;
	mov.u32 	%r15, %ntid.y;
	mad.lo.s32 	%r16, %r14, %r15, %r13;
	setp.ge.s32 	%p1, %r1, %r6;
	setp.ge.s32 	%p2, %r16, %r9;
	or.pred  	%p3, %p1, %p2;
	@%p3 bra 	$L__BB1_5;
	cvt.rn.f64.u32 	%fd11, %r9;
	mov.f64 	%fd12, 0d400C000000000000;
	div.rn.f64 	%fd13, %fd12, %fd11;
	cvt.rn.f64.s32 	%fd14, %r6;
	div.rn.f64 	%fd15, %fd12, %fd14;
	cvt.rn.f64.s32 	%fd16, %r1;
	fma.rn.f64 	%fd1, %fd15, %fd16, 0dC002000000000000;
	cvt.rn.f64.u32 	%fd17, %r16;
	fma.rn.f64 	%fd2, %fd13, %fd17, 0dBFFC000000000000;
	setp.lt.s32 	%p4, %r8, 1;
	mov.b32 	%r22, 0;
	@%p4 bra 	$L__BB1_4;
	mov.f64 	%fd22, 0d0000000000000000;
	mov.b32 	%r22, 0;
	mov.f64 	%fd23, %fd22;
	mov.f64 	%fd24, %fd22;
	mov.f64 	%fd25, %fd22;
$L__BB1_3:
	add.f64 	%fd19, %fd24, %fd24;
	fma.rn.f64 	%fd24, %fd25, %fd19, %fd2;
	sub.f64 	%fd20, %fd23, %fd22;
	add.f64 	%fd25, %fd1, %fd20;
	mul.f64 	%fd23, %fd25, %fd25;
	mul.f64 	%fd22, %fd24, %fd24;
	add.s32 	%r22, %r22, 1;
	add.f64 	%fd21, %fd23, %fd22;
	setp.lt.f64 	%p5, %fd21, 0d4010000000000000;
	setp.lt.s32 	%p6, %r22, %r8;
	and.pred  	%p7, %p5, %p6;
	@%p7 bra 	$L__BB1_3;
$L__BB1_4:
	setp.eq.s32 	%p8, %r22, %r8;
	selp.b32 	%r19, 0, %r22, %p8;
	mad.lo.s32 	%r20, %r9, %r1, %r16;
	cvta.to.global.u64 	%rd2, %rd1;
	mul.wide.s32 	%rd3, %r20, 4;
	add.s64 	%rd4, %rd2, %rd3;
	st.global.u32 	[%rd4], %r19;
$L__BB1_5:
	ret;

}


// ===== COMPILED SASS (sm_100) =====

	.target	sm_100

	.elftype	@"ET_EXEC"


//--------------------- .note.nv.tkinfo           --------------------------
	.section	.note.nv.tkinfo,"",@"SHT_NOTE"
	.sectionflags	@"SHF_NOTE_NV_TKINFO"
	.tkinfo
        /*0018*/ 	.word	0x00000002
        /*0030*/ 	.string	""
        /*0030*/ 	.string	"ptxas"
        /*0030*/ 	.string	"Cuda compilation tools, release 13.0, V13.0.88"
        /*0030*/ 	.string	"Build cuda_13.0.r13.0/compiler.36424714_0"
        /*0030*/ 	.string	"-arch sm_100 -m 64 "



//--------------------- .note.nv.cuinfo           --------------------------
	.section	.note.nv.cuinfo,"",@"SHT_NOTE"
	.sectionflags	@"SHF_NOTE_NV_CUINFO"
        /*0018*/ 	.short	0x0002
        /*001a*/ 	.short	0x0064
        /*001c*/ 	.short	0x0082
	.zero		2


//--------------------- .nv.info                  --------------------------
	.section	.nv.info,"",@"SHT_CUDA_INFO"
	.align	4


	//----- nvinfo : EIATTR_REGCOUNT
	.align		4
        /*0000*/ 	.byte	0x04, 0x2f
        /*0002*/ 	.short	(.L_1 - .L_0)
	.align		4
.L_0:
        /*0004*/ 	.word	index@(_Z6mandeliiPii)
        /*0008*/ 	.word	0x0000001a


	//----- nvinfo : EIATTR_FRAME_SIZE
	.align		4
.L_1:
        /*000c*/ 	.byte	0x04, 0x11
        /*000e*/ 	.short	(.L_3 - .L_2)
	.align		4
.L_2:
        /*0010*/ 	.word	index@($__internal_1_$__cuda_sm20_div_rn_f64_full)
        /*0014*/ 	.word	0x00000000


	//----- nvinfo : EIATTR_FRAME_SIZE
	.align		4
.L_3:
        /*0018*/ 	.byte	0x04, 0x11
        /*001a*/ 	.short	(.L_5 - .L_4)
	.align		4
.L_4:
        /*001c*/ 	.word	index@(_Z6mandeliiPii)
        /*0020*/ 	.word	0x00000000


	//----- nvinfo : EIATTR_REGCOUNT
	.align		4
.L_5:
        /*0024*/ 	.byte	0x04, 0x2f
        /*0026*/ 	.short	(.L_7 - .L_6)
	.align		4
.L_6:
        /*0028*/ 	.word	index@(_Z9mandel_2diiPii)
        /*002c*/ 	.word	0x0000001d


	//----- nvinfo : EIATTR_FRAME_SIZE
	.align		4
.L_7:
        /*0030*/ 	.byte	0x04, 0x11
        /*0032*/ 	.short	(.L_9 - .L_8)
	.align		4
.L_8:
        /*0034*/ 	.word	index@($__internal_0_$__cuda_sm20_div_rn_f64_full)
        /*0038*/ 	.word	0x00000000


	//----- nvinfo : EIATTR_FRAME_SIZE
	.align		4
.L_9:
        /*003c*/ 	.byte	0x04, 0x11
        /*003e*/ 	.short	(.L_11 - .L_10)
	.align		4
.L_10:
        /*0040*/ 	.word	index@(_Z9mandel_2diiPii)
        /*0044*/ 	.word	0x00000000


	//----- nvinfo : EIATTR_MIN_STACK_SIZE
	.align		4
.L_11:
        /*0048*/ 	.byte	0x04, 0x12
        /*004a*/ 	.short	(.L_13 - .L_12)
	.align		4
.L_12:
        /*004c*/ 	.word	index@(_Z9mandel_2diiPii)
        /*0050*/ 	.word	0x00000000


	//----- nvinfo : EIATTR_MIN_STACK_SIZE
	.align		4
.L_13:
        /*0054*/ 	.byte	0x04, 0x12
        /*0056*/ 	.short	(.L_15 - .L_14)
	.align		4
.L_14:
        /*0058*/ 	.word	index@(_Z6mandeliiPii)
        /*005c*/ 	.word	0x00000000
.L_15:


//--------------------- .nv.compat                --------------------------
	.section	.nv.compat,"",@"SHT_CUDA_COMPAT_INFO"
	.align	4
        /*0000*/ 	.byte	0x02, 0x09, 0x00, 0x00, 0x02, 0x02, 0x01, 0x00, 0x02, 0x05, 0x05, 0x00, 0x03, 0x07, 0x01, 0x01
        /*0010*/ 	.byte	0x02, 0x03, 0x00, 0x00, 0x02, 0x06, 0x01, 0x00, 0x04, 0x0b, 0x08, 0x00, 0x01, 0x00, 0x00, 0x00
        /*0020*/ 	.byte	0x00, 0x00, 0x00, 0x00


//--------------------- .nv.info._Z9mandel_2diiPii --------------------------
	.section	.nv.info._Z9mandel_2diiPii,"",@"SHT_CUDA_INFO"
	.sectionflags	@""
	.align	4


	//----- nvinfo : EIATTR_CUDA_API_VERSION
	.align		4
        /*0000*/ 	.byte	0x04, 0x37
        /*0002*/ 	.short	(.L_17 - .L_16)
.L_16:
        /*0004*/ 	.word	0x00000082


	//----- nvinfo : EIATTR_KPARAM_INFO
	.align		4
.L_17:
        /*0008*/ 	.byte	0x04, 0x17
        /*000a*/ 	.short	(.L_19 - .L_18)
.L_18:
        /*000c*/ 	.word	0x00000000
        /*0010*/ 	.short	0x0003
        /*0012*/ 	.short	0x0010
        /*0014*/ 	.byte	0x00, 0xf0, 0x11, 0x00


	//----- nvinfo : EIATTR_KPARAM_INFO
	.align		4
.L_19:
        /*0018*/ 	.byte	0x04, 0x17
        /*001a*/ 	.short	(.L_21 - .L_20)
.L_20:
        /*001c*/ 	.word	0x00000000
        /*0020*/ 	.short	0x0002
        /*0022*/ 	.short	0x0008
        /*0024*/ 	.byte	0x00, 0xf5, 0x21, 0x00


	//----- nvinfo : EIATTR_KPARAM_INFO
	.align		4
.L_21:
        /*0028*/ 	.byte	0x04, 0x17
        /*002a*/ 	.short	(.L_23 - .L_22)
.L_22:
        /*002c*/ 	.word	0x00000000
        /*0030*/ 	.short	0x0001
        /*0032*/ 	.short	0x0004
        /*0034*/ 	.byte	0x00, 0xf0, 0x11, 0x00


	//----- nvinfo : EIATTR_KPARAM_INFO
	.align		4
.L_23:
        /*0038*/ 	.byte	0x04, 0x17
        /*003a*/ 	.short	(.L_25 - .L_24)
.L_24:
        /*003c*/ 	.word	0x00000000
        /*0040*/ 	.short	0x0000
        /*0042*/ 	.short	0x0000
        /*0044*/ 	.byte	0x00, 0xf0, 0x11, 0x00


	//----- nvinfo : EIATTR_SPARSE_MMA_MASK
	.align		4
.L_25:
        /*0048*/ 	.byte	0x03, 0x50
        /*004a*/ 	.short	0x0000


	//----- nvinfo : EIATTR_MAXREG_COUNT
	.align		4
        /*004c*/ 	.byte	0x03, 0x1b
        /*004e*/ 	.short	0x00ff


	//----- nvinfo : EIATTR_MERCURY_ISA_VERSION
	.align		4
        /*0050*/ 	.byte	0x03, 0x5f
        /*0052*/ 	.short	0x0101


	//----- nvinfo : EIATTR_VRC_CTA_INIT_COUNT
	.align		4
        /*0054*/ 	.byte	0x02, 0x4a
	.zero		1
	.zero		1


	//----- nvinfo : EIATTR_EXIT_INSTR_OFFSETS
	.align		4
        /*0058*/ 	.byte	0x04, 0x1c
        /*005a*/ 	.short	(.L_27 - .L_26)


	//   ....[0]....
.L_26:
        /*005c*/ 	.word	0x000000c0


	//   ....[1]....
        /*0060*/ 	.word	0x00000580


	//----- nvinfo : EIATTR_CRS_STACK_SIZE
	.align		4
.L_27:
        /*0064*/ 	.byte	0x04, 0x1e
        /*0066*/ 	.short	(.L_29 - .L_28)
.L_28:
        /*0068*/ 	.word	0x00000000


	//----- nvinfo : EIATTR_CBANK_PARAM_SIZE
	.align		4
.L_29:
        /*006c*/ 	.byte	0x03, 0x19
        /*006e*/ 	.short	0x0014


	//----- nvinfo : EIATTR_PARAM_CBANK
	.align		4
        /*0070*/ 	.byte	0x04, 0x0a
        /*0072*/ 	.short	(.L_31 - .L_30)
	.align		4
.L_30:
        /*0074*/ 	.word	index@(.nv.constant0._Z9mandel_2diiPii)
        /*0078*/ 	.short	0x0380
        /*007a*/ 	.short	0x0014


	//----- nvinfo : EIATTR_SW_WAR
	.align		4
.L_31:
        /*007c*/ 	.byte	0x04, 0x36
        /*007e*/ 	.short	(.L_33 - .L_32)
.L_32:
        /*0080*/ 	.word	0x00000008
.L_33:


//--------------------- .nv.info._Z6mandeliiPii   --------------------------
	.section	.nv.info._Z6mandeliiPii,"",@"SHT_CUDA_INFO"
	.sectionflags	@""
	.align	4


	//----- nvinfo : EIATTR_CUDA_API_VERSION
	.align		4
        /*0000*/ 	.byte	0x04, 0x37
        /*0002*/ 	.short	(.L_35 - .L_34)
.L_34:
        /*0004*/ 	.word	0x00000082


	//----- nvinfo : EIATTR_KPARAM_INFO
	.align		4
.L_35:
        /*0008*/ 	.byte	0x04, 0x17
        /*000a*/ 	.short	(.L_37 - .L_36)
.L_36:
        /*000c*/ 	.word	0x00000000
        /*0010*/ 	.short	0x0003
        /*0012*/ 	.short	0x0010
        /*0014*/ 	.byte	0x00, 0xf0, 0x11, 0x00


	//----- nvinfo : EIATTR_KPARAM_INFO
	.align		4
.L_37:
        /*0018*/ 	.byte	0x04, 0x17
        /*001a*/ 	.short	(.L_39 - .L_38)
.L_38:
        /*001c*/ 	.word	0x00000000
        /*0020*/ 	.short	0x0002
        /*0022*/ 	.short	0x0008
        /*0024*/ 	.byte	0x00, 0xf5, 0x21, 0x00


	//----- nvinfo : EIATTR_KPARAM_INFO
	.align		4
.L_39:
        /*0028*/ 	.byte	0x04, 0x17
        /*002a*/ 	.short	(.L_41 - .L_40)
.L_40:
        /*002c*/ 	.word	0x00000000
        /*0030*/ 	.short	0x0001
        /*0032*/ 	.short	0x0004
        /*0034*/ 	.byte	0x00, 0xf0, 0x11, 0x00


	//----- nvinfo : EIATTR_KPARAM_INFO
	.align		4
.L_41:
        /*0038*/ 	.byte	0x04, 0x17
        /*003a*/ 	.short	(.L_43 - .L_42)
.L_42:
        /*003c*/ 	.word	0x00000000
        /*0040*/ 	.short	0x0000
        /*0042*/ 	.short	0x0000
        /*0044*/ 	.byte	0x00, 0xf0, 0x11, 0x00


	//----- nvinfo : EIATTR_SPARSE_MMA_MASK
	.align		4
.L_43:
        /*0048*/ 	.byte	0x03, 0x50
        /*004a*/ 	.short	0x0000


	//----- nvinfo : EIATTR_MAXREG_COUNT
	.align		4
        /*004c*/ 	.byte	0x03, 0x1b
        /*004e*/ 	.short	0x00ff


	//----- nvinfo : EIATTR_MERCURY_ISA_VERSION
	.align		4
        /*0050*/ 	.byte	0x03, 0x5f
        /*0052*/ 	.short	0x0101


	//----- nvinfo : EIATTR_VRC_CTA_INIT_COUNT
	.align		4
        /*0054*/ 	.byte	0x02, 0x4a
	.zero		1
	.zero		1


	//----- nvinfo : EIATTR_EXIT_INSTR_OFFSETS
	.align		4
        /*0058*/ 	.byte	0x04, 0x1c
        /*005a*/ 	.short	(.L_45 - .L_44)


	//   ....[0]....
.L_44:
        /*005c*/ 	.word	0x000001d0


	//   ....[1]....
        /*0060*/ 	.word	0x00000540


	//   ....[2]....
        /*0064*/ 	.word	0x00000710


	//   ....[3]....
        /*0068*/ 	.word	0x000007e0


	//   ....[4]....
        /*006c*/ 	.word	0x00000870


	//   ....[5]....
        /*0070*/ 	.word	0x000008d0


	//----- nvinfo : EIATTR_CRS_STACK_SIZE
	.align		4
.L_45:
        /*0074*/ 	.byte	0x04, 0x1e
        /*0076*/ 	.short	(.L_47 - .L_46)
.L_46:
        /*0078*/ 	.word	0x00000000


	//----- nvinfo : EIATTR_CBANK_PARAM_SIZE
	.align		4
.L_47:
        /*007c*/ 	.byte	0x03, 0x19
        /*007e*/ 	.short	0x0014


	//----- nvinfo : EIATTR_PARAM_CBANK
	.align		4
        /*0080*/ 	.byte	0x04, 0x0a
        /*0082*/ 	.short	(.L_49 - .L_48)
	.align		4
.L_48:
        /*0084*/ 	.word	index@(.nv.constant0._Z6mandeliiPii)
        /*0088*/ 	.short	0x0380
        /*008a*/ 	.short	0x0014


	//----- nvinfo : EIATTR_SW_WAR
	.align		4
.L_49:
        /*008c*/ 	.byte	0x04, 0x36
        /*008e*/ 	.short	(.L_51 - .L_50)
.L_50:
        /*0090*/ 	.word	0x00000008
.L_51:


//--------------------- .nv.callgraph             --------------------------
	.section	.nv.callgraph,"",@"SHT_CUDA_CALLGRAPH"
	.align	4
	.sectionentsize	8
	.align		4
        /*0000*/ 	.word	0x00000000
	.align		4
        /*0004*/ 	.word	0xffffffff
	.align		4
        /*0008*/ 	.word	0x00000000
	.align		4
        /*000c*/ 	.word	0xfffffffe
	.align		4
        /*0010*/ 	.word	0x00000000
	.align		4
        /*0014*/ 	.word	0xfffffffd
	.align		4
        /*0018*/ 	.word	0x00000000
	.align		4
        /*001c*/ 	.word	0xfffffffc


//--------------------- .text._Z9mandel_2diiPii   --------------------------
	.section	.text._Z9mandel_2diiPii,"ax",@progbits
	.align	128
        .global         _Z9mandel_2diiPii
        .type           _Z9mandel_2diiPii,@function
        .size           _Z9mandel_2diiPii,(.L_x_25 - _Z9mandel_2diiPii)
        .other          _Z9mandel_2diiPii,@"STO_CUDA_ENTRY STV_DEFAULT"
_Z9mandel_2diiPii:
.text._Z9mandel_2diiPii:
[----:B------:R-:W-:Y:S01]  /*0000*/  LDC R1, c[0x0][0x37c] ;  /* 0x0000df00ff017b82 */ /* 0x000fe20000000800 */
[----:B------:R-:W0:Y:S07]  /*0010*/  S2R R0, SR_TID.Y ;  /* 0x0000000000007919 */ /* 0x000e2e0000002200 */
[----:B------:R-:W1:Y:S01]  /*0020*/  LDC R2, c[0x0][0x360] ;  /* 0x0000d800ff027b82 */ /* 0x000e620000000800 */
[----:B------:R-:W2:Y:S01]  /*0030*/  LDCU.64 UR6, c[0x0][0x380] ;  /* 0x00007000ff0677ac */ /* 0x000ea20008000a00 */
[----:B------:R-:W1:Y:S06]  /*0040*/  S2R R19, SR_TID.X ;  /* 0x0000000000137919 */ /* 0x000e6c0000002100 */
[----:B------:R-:W0:Y:S08]  /*0050*/  S2UR UR5, SR_CTAID.Y ;  /* 0x00000000000579c3 */ /* 0x000e300000002600 */
[----:B------:R-:W0:Y:S08]  /*0060*/  LDC R3, c[0x0][0x364] ;  /* 0x0000d900ff037b82 */ /* 0x000e300000000800 */
[----:B------:R-:W1:Y:S01]  /*0070*/  S2UR UR4, SR_CTAID.X ;  /* 0x00000000000479c3 */ /* 0x000e620000002500 */
[----:B0-----:R-:W-:-:S05]  /*0080*/  IMAD R0, R3, UR5, R0 ;  /* 0x0000000503007c24 */ /* 0x001fca000f8e0200 */
[----:B--2---:R-:W-:Y:S01]  /*0090*/  ISETP.GE.AND P0, PT, R0, UR7, PT ;  /* 0x0000000700007c0c */ /* 0x004fe2000bf06270 */
[----:B-1----:R-:W-:-:S05]  /*00a0*/  IMAD R19, R2, UR4, R19 ;  /* 0x0000000402137c24 */ /* 0x002fca000f8e0213 */
[----:B------:R-:W-:-:S13]  /*00b0*/  ISETP.GE.OR P0, PT, R19, UR6, P0 ;  /* 0x0000000613007c0c */ /* 0x000fda0008706670 */
[----:B------:R-:W-:Y:S05]  /*00c0*/  @P0 EXIT ;  /* 0x000000000000094d */ /* 0x000fea0003800000 */
[----:B------:R-:W0:Y:S01]  /*00d0*/  I2F.F64.U32 R4, UR7 ;  /* 0x0000000700047d12 */ /* 0x000e220008201800 */
[----:B------:R-:W-:Y:S02]  /*00e0*/  IMAD.MOV.U32 R2, RZ, RZ, 0x1 ;  /* 0x00000001ff027424 */ /* 0x000fe400078e00ff */
[----:B------:R-:W-:Y:S02]  /*00f0*/  IMAD.MOV.U32 R18, RZ, RZ, RZ ;  /* 0x000000ffff127224 */ /* 0x000fe400078e00ff */
[----:B------:R-:W-:-:S03]  /*0100*/  IMAD.MOV.U32 R21, RZ, RZ, 0x400c0000 ;  /* 0x400c0000ff157424 */ /* 0x000fc600078e00ff */
[----:B0-----:R-:W0:Y:S02]  /*0110*/  MUFU.RCP64H R3, R5 ;  /* 0x0000000500037308 */ /* 0x001e240000001800 */
[----:B0-----:R-:W-:-:S08]  /*0120*/  DFMA R6, -R4, R2, 1 ;  /* 0x3ff000000406742b */ /* 0x001fd00000000102 */
[----:B------:R-:W-:-:S08]  /*0130*/  DFMA R6, R6, R6, R6 ;  /* 0x000000060606722b */ /* 0x000fd00000000006 */
[----:B------:R-:W-:-:S08]  /*0140*/  DFMA R6, R2, R6, R2 ;  /* 0x000000060206722b */ /* 0x000fd00000000002 */
[----:B------:R-:W-:-:S08]  /*0150*/  DFMA R2, -R4, R6, 1 ;  /* 0x3ff000000402742b */ /* 0x000fd00000000106 */
[----:B------:R-:W-:-:S08]  /*0160*/  DFMA R2, R6, R2, R6 ;  /* 0x000000020602722b */ /* 0x000fd00000000006 */
[----:B------:R-:W-:-:S08]  /*0170*/  DMUL R6, R2, 3.5 ;  /* 0x400c000002067828 */ /* 0x000fd00000000000 */
[----:B------:R-:W-:-:S08]  /*0180*/  DFMA R8, -R4, R6, 3.5 ;  /* 0x400c00000408742b */ /* 0x000fd00000000106 */
[----:B------:R-:W-:-:S10]  /*0190*/  DFMA R2, R2, R8, R6 ;  /* 0x000000080202722b */ /* 0x000fd40000000006 */
[----:B------:R-:W-:-:S05]  /*01a0*/  FFMA R6, RZ, R5, R3 ;  /* 0x00000005ff067223 */ /* 0x000fca0000000003 */
[----:B------:R-:W-:-:S13]  /*01b0*/  FSETP.GT.AND P0, PT, |R6|, 1.469367938527859385e-39, PT ;  /* 0x001000000600780b */ /* 0x000fda0003f04200 */
[----:B------:R-:W-:Y:S05]  /*01c0*/  @P0 BRA `(.L_x_0) ;  /* 0x0000000000180947 */ /* 0x000fea0003800000 */
[----:B------:R-:W-:Y:S01]  /*01d0*/  IMAD.MOV.U32 R6, RZ, RZ, R4 ;  /* 0x000000ffff067224 */ /* 0x000fe200078e0004 */
[----:B------:R-:W-:Y:S01]  /*01e0*/  MOV R20, 0x210 ;  /* 0x0000021000147802 */ /* 0x000fe20000000f00 */
[----:B------:R-:W-:-:S07]  /*01f0*/  IMAD.MOV.U32 R7, RZ, RZ, R5 ;  /* 0x000000ffff077224 */ /* 0x000fce00078e0005 */
[----:B------:R-:W-:Y:S05]  /*0200*/  CALL.REL.NOINC `($__internal_0_$__cuda_sm20_div_rn_f64_full) ;  /* 0x0000000000e07944 */ /* 0x000fea0003c00000 */
[----:B------:R-:W-:Y:S02]  /*0210*/  IMAD.MOV.U32 R2, RZ, RZ, R12 ;  /* 0x000000ffff027224 */ /* 0x000fe400078e000c */
[----:B------:R-:W-:-:S07]  /*0220*/  IMAD.MOV.U32 R3, RZ, RZ, R13 ;  /* 0x000000ffff037224 */ /* 0x000fce00078e000d */
.L_x_0:
[----:B------:R-:W0:Y:S01]  /*0230*/  LDCU UR4, c[0x0][0x380] ;  /* 0x00007000ff0477ac */ /* 0x000e220008000800 */
[----:B------:R-:W-:Y:S01]  /*0240*/  IMAD.MOV.U32 R4, RZ, RZ, 0x1 ;  /* 0x00000001ff047424 */ /* 0x000fe200078e00ff */
[----:B0-----:R-:W0:Y:S08]  /*0250*/  I2F.F64 R6, UR4 ;  /* 0x0000000400067d12 */ /* 0x001e300008201c00 */
        /* <DEDUP_REMOVED lines=12> */
[----:B------:R-:W-:-:S07]  /*0320*/  MOV R20, 0x340 ;  /* 0x0000034000147802 */ /* 0x000fce0000000f00 */
[----:B------:R-:W-:Y:S05]  /*0330*/  CALL.REL.NOINC `($__internal_0_$__cuda_sm20_div_rn_f64_full) ;  /* 0x0000000000947944 */ /* 0x000fea0003c00000 */
[----:B------:R-:W-:Y:S02]  /*0340*/  IMAD.MOV.U32 R4, RZ, RZ, R12 ;  /* 0x000000ffff047224 */ /* 0x000fe400078e000c */
[----:B------:R-:W-:-:S07]  /*0350*/  IMAD.MOV.U32 R5, RZ, RZ, R13 ;  /* 0x000000ffff057224 */ /* 0x000fce00078e000d */
.L_x_1:
[----:B------:R-:W0:Y:S01]  /*0360*/  LDCU UR6, c[0x0][0x390] ;  /* 0x00007200ff0677ac */ /* 0x000e220008000800 */
[----:B------:R-:W1:Y:S01]  /*0370*/  LDC.64 R6, c[0x0][0x388] ;  /* 0x0000e200ff067b82 */ /* 0x000e620000000a00 */
[----:B------:R-:W2:Y:S01]  /*0380*/  I2F.F64 R8, R19 ;  /* 0x0000001300087312 */ /* 0x000ea20000201c00 */
[----:B------:R-:W-:-:S07]  /*0390*/  IMAD.MOV.U32 R16, RZ, RZ, RZ ;  /* 0x000000ffff107224 */ /* 0x000fce00078e00ff */
[----:B------:R-:W3:Y:S01]  /*03a0*/  I2F.F64.U32 R10, R0 ;  /* 0x00000000000a7312 */ /* 0x000ee20000201800 */
[----:B--2---:R-:W-:Y:S01]  /*03b0*/  DFMA R4, R8, R4, -2.25 ;  /* 0xc00200000804742b */ /* 0x004fe20000000004 */
[----:B0-----:R-:W-:Y:S01]  /*03c0*/  UISETP.GE.AND UP0, UPT, UR6, 0x1, UPT ;  /* 0x000000010600788c */ /* 0x001fe2000bf06270 */
[----:B---3--:R-:W-:-:S08]  /*03d0*/  DFMA R14, R10, R2, -1.75 ;  /* 0xbffc00000a0e742b */ /* 0x008fd00000000002 */
[----:B------:R-:W-:Y:S05]  /*03e0*/  BRA.U !UP0, `(.L_x_2) ;  /* 0x0000000108487547 */ /* 0x000fea000b800000 */
[----:B------:R-:W-:Y:S01]  /*03f0*/  BSSY.RECONVERGENT B0, `(.L_x_2) ;  /* 0x0000011000007945 */ /* 0x000fe20003800200 */
[----:B------:R-:W-:Y:S01]  /*0400*/  IMAD.MOV.U32 R16, RZ, RZ, RZ ;  /* 0x000000ffff107224 */ /* 0x000fe200078e00ff */
[----:B------:R-:W-:Y:S02]  /*0410*/  CS2R R2, SRZ ;  /* 0x0000000000027805 */ /* 0x000fe4000001ff00 */
[----:B------:R-:W-:Y:S02]  /*0420*/  CS2R R8, SRZ ;  /* 0x0000000000087805 */ /* 0x000fe4000001ff00 */
[----:B------:R-:W-:Y:S02]  /*0430*/  CS2R R10, SRZ ;  /* 0x00000000000a7805 */ /* 0x000fe4000001ff00 */
[----:B------:R-:W-:-:S07]  /*0440*/  CS2R R12, SRZ ;  /* 0x00000000000c7805 */ /* 0x000fce000001ff00 */
.L_x_3:
[----:B------:R-:W-:Y:S01]  /*0450*/  DADD R10, R10, R10 ;  /* 0x000000000a0a7229 */ /* 0x000fe2000000000a */
[----:B------:R-:W-:Y:S01]  /*0460*/  VIADD R16, R16, 0x1 ;  /* 0x0000000110107836 */ /* 0x000fe20000000000 */
[----:B------:R-:W-:-:S04]  /*0470*/  DADD R2, R8, -R2 ;  /* 0x0000000008027229 */ /* 0x000fc80000000802 */
[----:B------:R-:W-:Y:S02]  /*0480*/  ISETP.GE.AND P0, PT, R16, UR6, PT ;  /* 0x0000000610007c0c */ /* 0x000fe4000bf06270 */
[----:B------:R-:W-:Y:S02]  /*0490*/  DFMA R10, R10, R12, R14 ;  /* 0x0000000c0a0a722b */ /* 0x000fe4000000000e */
[----:B------:R-:W-:-:S06]  /*04a0*/  DADD R12, R4, R2 ;  /* 0x00000000040c7229 */ /* 0x000fcc0000000002 */
[----:B------:R-:W-:Y:S02]  /*04b0*/  DMUL R2, R10, R10 ;  /* 0x0000000a0a027228 */ /* 0x000fe40000000000 */
[----:B------:R-:W-:-:S08]  /*04c0*/  DMUL R8, R12, R12 ;  /* 0x0000000c0c087228 */ /* 0x000fd00000000000 */
[----:B------:R-:W-:-:S08]  /*04d0*/  DADD R20, R8, R2 ;  /* 0x0000000008147229 */ /* 0x000fd00000000002 */
[----:B------:R-:W-:-:S14]  /*04e0*/  DSETP.LT.AND P1, PT, R20, 4, PT ;  /* 0x401000001400742a */ /* 0x000fdc0003f21000 */
[----:B------:R-:W-:Y:S05]  /*04f0*/  @!P0 BRA P1, `(.L_x_3) ;  /* 0xfffffffc00d48947 */ /* 0x000fea000083ffff */
[----:B------:R-:W-:Y:S05]  /*0500*/  BSYNC.RECONVERGENT B0 ;  /* 0x0000000000007941 */ /* 0x000fea0003800200 */
.L_x_2:
[----:B------:R-:W0:Y:S01]  /*0510*/  LDCU UR7, c[0x0][0x384] ;  /* 0x00007080ff0777ac */ /* 0x000e220008000800 */
[C---:B------:R-:W-:Y:S01]  /*0520*/  ISETP.NE.AND P0, PT, R16.reuse, UR6, PT ;  /* 0x0000000610007c0c */ /* 0x040fe2000bf05270 */
[----:B------:R-:W2:Y:S03]  /*0530*/  LDCU.64 UR4, c[0x0][0x358] ;  /* 0x00006b00ff0477ac */ /* 0x000ea60008000a00 */
[----:B------:R-:W-:Y:S01]  /*0540*/  SEL R3, R16, RZ, P0 ;  /* 0x000000ff10037207 */ /* 0x000fe20000000000 */
[----:B0-----:R-:W-:-:S04]  /*0550*/  IMAD R19, R19, UR7, R0 ;  /* 0x0000000713137c24 */ /* 0x001fc8000f8e0200 */
[----:B-1----:R-:W-:-:S05]  /*0560*/  IMAD.WIDE R6, R19, 0x4, R6 ;  /* 0x0000000413067825 */ /* 0x002fca00078e0206 */
[----:B--2---:R-:W-:Y:S01]  /*0570*/  STG.E desc[UR4][R6.64], R3 ;  /* 0x0000000306007986 */ /* 0x004fe2000c101904 */
[----:B------:R-:W-:Y:S05]  /*0580*/  EXIT ;  /* 0x000000000000794d */ /* 0x000fea0003800000 */
        .weak           $__internal_0_$__cuda_sm20_div_rn_f64_full
        .type           $__internal_0_$__cuda_sm20_div_rn_f64_full,@function
        .size           $__internal_0_$__cuda_sm20_div_rn_f64_full,(.L_x_25 - $__internal_0_$__cuda_sm20_div_rn_f64_full)
$__internal_0_$__cuda_sm20_div_rn_f64_full:
[C---:B------:R-:W-:Y:S01]  /*0590*/  FSETP.GEU.AND P0, PT, |R7|.reuse, 1.469367938527859385e-39, PT ;  /* 0x001000000700780b */ /* 0x040fe20003f0e200 */
[----:B------:R-:W-:Y:S01]  /*05a0*/  IMAD.MOV.U32 R12, RZ, RZ, 0x1 ;  /* 0x00000001ff0c7424 */ /* 0x000fe200078e00ff */
[C---:B------:R-:W-:Y:S01]  /*05b0*/  LOP3.LUT R8, R7.reuse, 0x800fffff, RZ, 0xc0, !PT ;  /* 0x800fffff07087812 */ /* 0x040fe200078ec0ff */
[----:B------:R-:W-:Y:S01]  /*05c0*/  IMAD.MOV.U32 R23, RZ, RZ, 0x1ca00000 ;  /* 0x1ca00000ff177424 */ /* 0x000fe200078e00ff */
[----:B------:R-:W-:Y:S02]  /*05d0*/  LOP3.LUT R17, R7, 0x7ff00000, RZ, 0xc0, !PT ;  /* 0x7ff0000007117812 */ /* 0x000fe400078ec0ff */
[----:B------:R-:W-:Y:S01]  /*05e0*/  LOP3.LUT R9, R8, 0x3ff00000, RZ, 0xfc, !PT ;  /* 0x3ff0000008097812 */ /* 0x000fe200078efcff */
[----:B------:R-:W-:-:S06]  /*05f0*/  IMAD.MOV.U32 R8, RZ, RZ, R6 ;  /* 0x000000ffff087224 */ /* 0x000fcc00078e0006 */
[----:B------:R-:W-:-:S06]  /*0600*/  @!P0 DMUL R8, R6, 8.98846567431157953865e+307 ;  /* 0x7fe0000006088828 */ /* 0x000fcc0000000000 */
[----:B------:R-:W0:Y:S02]  /*0610*/  MUFU.RCP64H R13, R9 ;  /* 0x00000009000d7308 */ /* 0x000e240000001800 */
[----:B0-----:R-:W-:-:S08]  /*0620*/  DFMA R4, R12, -R8, 1 ;  /* 0x3ff000000c04742b */ /* 0x001fd00000000808 */
[----:B------:R-:W-:-:S08]  /*0630*/  DFMA R4, R4, R4, R4 ;  /* 0x000000040404722b */ /* 0x000fd00000000004 */
[----:B------:R-:W-:Y:S01]  /*0640*/  DFMA R12, R12, R4, R12 ;  /* 0x000000040c0c722b */ /* 0x000fe2000000000c */
[----:B------:R-:W-:Y:S02]  /*0650*/  IMAD.MOV.U32 R5, RZ, RZ, R21 ;  /* 0x000000ffff057224 */ /* 0x000fe400078e0015 */
[----:B------:R-:W-:-:S03]  /*0660*/  IMAD.MOV.U32 R4, RZ, RZ, R18 ;  /* 0x000000ffff047224 */ /* 0x000fc600078e0012 */
[----:B------:R-:W-:Y:S02]  /*0670*/  LOP3.LUT R22, R5, 0x7ff00000, RZ, 0xc0, !PT ;  /* 0x7ff0000005167812 */ /* 0x000fe400078ec0ff */
[----:B------:R-:W-:Y:S01]  /*0680*/  DFMA R14, R12, -R8, 1 ;  /* 0x3ff000000c0e742b */ /* 0x000fe20000000808 */
[----:B------:R-:W-:Y:S01]  /*0690*/  IMAD.MOV.U32 R10, RZ, RZ, R4 ;  /* 0x000000ffff0a7224 */ /* 0x000fe200078e0004 */
[----:B------:R-:W-:Y:S01]  /*06a0*/  ISETP.GE.U32.AND P1, PT, R22, R17, PT ;  /* 0x000000111600720c */ /* 0x000fe20003f26070 */
[----:B------:R-:W-:-:S03]  /*06b0*/  IMAD.MOV.U32 R24, RZ, RZ, R22 ;  /* 0x000000ffff187224 */ /* 0x000fc600078e0016 */
[----:B------:R-:W-:Y:S02]  /*06c0*/  SEL R11, R23, 0x63400000, !P1 ;  /* 0x63400000170b7807 */ /* 0x000fe40004800000 */
[----:B------:R-:W-:Y:S01]  /*06d0*/  DFMA R12, R12, R14, R12 ;  /* 0x0000000e0c0c722b */ /* 0x000fe2000000000c */
[----:B------:R-:W-:Y:S02]  /*06e0*/  FSETP.GEU.AND P1, PT, |R5|, 1.469367938527859385e-39, PT ;  /* 0x001000000500780b */ /* 0x000fe40003f2e200 */
[----:B------:R-:W-:-:S11]  /*06f0*/  LOP3.LUT R11, R11, 0x800fffff, R5, 0xf8, !PT ;  /* 0x800fffff0b0b7812 */ /* 0x000fd600078ef805 */
[----:B------:R-:W-:Y:S05]  /*0700*/  @P1 BRA `(.L_x_4) ;  /* 0x0000000000201947 */ /* 0x000fea0003800000 */
[----:B------:R-:W-:Y:S01]  /*0710*/  LOP3.LUT R15, R7, 0x7ff00000, RZ, 0xc0, !PT ;  /* 0x7ff00000070f7812 */ /* 0x000fe200078ec0ff */
[----:B------:R-:W-:-:S03]  /*0720*/  IMAD.MOV.U32 R14, RZ, RZ, RZ ;  /* 0x000000ffff0e7224 */ /* 0x000fc600078e00ff */
[----:B------:R-:W-:-:S04]  /*0730*/  ISETP.GE.U32.AND P1, PT, R22, R15, PT ;  /* 0x0000000f1600720c */ /* 0x000fc80003f26070 */
[----:B------:R-:W-:-:S04]  /*0740*/  SEL R15, R23, 0x63400000, !P1 ;  /* 0x63400000170f7807 */ /* 0x000fc80004800000 */
[----:B------:R-:W-:-:S04]  /*0750*/  LOP3.LUT R15, R15, 0x80000000, R5, 0xf8, !PT ;  /* 0x800000000f0f7812 */ /* 0x000fc800078ef805 */
[----:B------:R-:W-:-:S06]  /*0760*/  LOP3.LUT R15, R15, 0x100000, RZ, 0xfc, !PT ;  /* 0x001000000f0f7812 */ /* 0x000fcc00078efcff */
[----:B------:R-:W-:-:S10]  /*0770*/  DFMA R10, R10, 2, -R14 ;  /* 0x400000000a0a782b */ /* 0x000fd4000000080e */
[----:B------:R-:W-:-:S07]  /*0780*/  LOP3.LUT R24, R11, 0x7ff00000, RZ, 0xc0, !PT ;  /* 0x7ff000000b187812 */ /* 0x000fce00078ec0ff */
.L_x_4:
[----:B------:R-:W-:Y:S01]  /*0790*/  IMAD.MOV.U32 R25, RZ, RZ, R17 ;  /* 0x000000ffff197224 */ /* 0x000fe200078e0011 */
[----:B------:R-:W-:Y:S01]  /*07a0*/  @!P0 LOP3.LUT R25, R9, 0x7ff00000, RZ, 0xc0, !PT ;  /* 0x7ff0000009198812 */ /* 0x000fe200078ec0ff */
[----:B------:R-:W-:Y:S01]  /*07b0*/  VIADD R26, R24, 0xffffffff ;  /* 0xffffffff181a7836 */ /* 0x000fe20000000000 */
[----:B------:R-:W-:-:S04]  /*07c0*/  DMUL R14, R12, R10 ;  /* 0x0000000a0c0e7228 */ /* 0x000fc80000000000 */
[----:B------:R-:W-:Y:S01]  /*07d0*/  ISETP.GT.U32.AND P0, PT, R26, 0x7feffffe, PT ;  /* 0x7feffffe1a00780c */ /* 0x000fe20003f04070 */
[----:B------:R-:W-:-:S03]  /*07e0*/  VIADD R26, R25, 0xffffffff ;  /* 0xffffffff191a7836 */ /* 0x000fc60000000000 */
[----:B------:R-:W-:Y:S02]  /*07f0*/  DFMA R16, R14, -R8, R10 ;  /* 0x800000080e10722b */ /* 0x000fe4000000000a */
[----:B------:R-:W-:-:S06]  /*0800*/  ISETP.GT.U32.OR P0, PT, R26, 0x7feffffe, P0 ;  /* 0x7feffffe1a00780c */ /* 0x000fcc0000704470 */
[----:B------:R-:W-:-:S07]  /*0810*/  DFMA R16, R12, R16, R14 ;  /* 0x000000100c10722b */ /* 0x000fce000000000e */
[----:B------:R-:W-:Y:S05]  /*0820*/  @P0 BRA `(.L_x_5) ;  /* 0x00000000006c0947 */ /* 0x000fea0003800000 */
[----:B------:R-:W-:Y:S01]  /*0830*/  LOP3.LUT R5, R7, 0x7ff00000, RZ, 0xc0, !PT ;  /* 0x7ff0000007057812 */ /* 0x000fe200078ec0ff */
[----:B------:R-:W-:-:S03]  /*0840*/  IMAD.MOV.U32 R14, RZ, RZ, RZ ;  /* 0x000000ffff0e7224 */ /* 0x000fc600078e00ff */
[CC--:B------:R-:W-:Y:S02]  /*0850*/  VIADDMNMX R4, R22.reuse, -R5.reuse, 0xb9600000, !PT ;  /* 0xb960000016047446 */ /* 0x0c0fe40007800905 */
[----:B------:R-:W-:Y:S02]  /*0860*/  ISETP.GE.U32.AND P0, PT, R22, R5, PT ;  /* 0x000000051600720c */ /* 0x000fe40003f06070 */
[----:B------:R-:W-:Y:S02]  /*0870*/  VIMNMX R4, PT, PT, R4, 0x46a00000, PT ;  /* 0x46a0000004047848 */ /* 0x000fe40003fe0100 */
[----:B------:R-:W-:-:S05]  /*0880*/  SEL R23, R23, 0x63400000, !P0 ;  /* 0x6340000017177807 */ /* 0x000fca0004000000 */
[----:B------:R-:W-:-:S04]  /*0890*/  IMAD.IADD R4, R4, 0x1, -R23 ;  /* 0x0000000104047824 */ /* 0x000fc800078e0a17 */
[----:B------:R-:W-:-:S06]  /*08a0*/  VIADD R15, R4, 0x7fe00000 ;  /* 0x7fe00000040f7836 */ /* 0x000fcc0000000000 */
[----:B------:R-:W-:-:S10]  /*08b0*/  DMUL R12, R16, R14 ;  /* 0x0000000e100c7228 */ /* 0x000fd40000000000 */
[----:B------:R-:W-:-:S13]  /*08c0*/  FSETP.GTU.AND P0, PT, |R13|, 1.469367938527859385e-39, PT ;  /* 0x001000000d00780b */ /* 0x000fda0003f0c200 */
[----:B------:R-:W-:Y:S05]  /*08d0*/  @P0 BRA `(.L_x_6) ;  /* 0x0000000000940947 */ /* 0x000fea0003800000 */
[----:B------:R-:W-:Y:S01]  /*08e0*/  DFMA R8, R16, -R8, R10 ;  /* 0x800000081008722b */ /* 0x000fe2000000000a */
[----:B------:R-:W-:-:S09]  /*08f0*/  IMAD.MOV.U32 R14, RZ, RZ, RZ ;  /* 0x000000ffff0e7224 */ /* 0x000fd200078e00ff */
[C---:B------:R-:W-:Y:S02]  /*0900*/  FSETP.NEU.AND P0, PT, R9.reuse, RZ, PT ;  /* 0x000000ff0900720b */ /* 0x040fe40003f0d000 */
[----:B------:R-:W-:-:S04]  /*0910*/  LOP3.LUT R5, R9, 0x80000000, R7, 0x48, !PT ;  /* 0x8000000009057812 */ /* 0x000fc800078e4807 */
[----:B------:R-:W-:-:S07]  /*0920*/  LOP3.LUT R15, R5, R15, RZ, 0xfc, !PT ;  /* 0x0000000f050f7212 */ /* 0x000fce00078efcff */
[----:B------:R-:W-:Y:S05]  /*0930*/  @!P0 BRA `(.L_x_6) ;  /* 0x00000000007c8947 */ /* 0x000fea0003800000 */
[----:B------:R-:W-:Y:S01]  /*0940*/  IMAD.MOV R7, RZ, RZ, -R4 ;  /* 0x000000ffff077224 */ /* 0x000fe200078e0a04 */
[----:B------:R-:W-:Y:S01]  /*0950*/  DMUL.RP R14, R16, R14 ;  /* 0x0000000e100e7228 */ /* 0x000fe20000008000 */
[----:B------:R-:W-:-:S06]  /*0960*/  IMAD.MOV.U32 R6, RZ, RZ, RZ ;  /* 0x000000ffff067224 */ /* 0x000fcc00078e00ff */
[----:B------:R-:W-:-:S03]  /*0970*/  DFMA R6, R12, -R6, R16 ;  /* 0x800000060c06722b */ /* 0x000fc60000000010 */
[----:B------:R-:W-:-:S03]  /*0980*/  LOP3.LUT R5, R15, R5, RZ, 0x3c, !PT ;  /* 0x000000050f057212 */ /* 0x000fc600078e3cff */
[----:B------:R-:W-:-:S04]  /*0990*/  IADD3 R6, PT, PT, -R4, -0x43300000, RZ ;  /* 0xbcd0000004067810 */ /* 0x000fc80007ffe1ff */
[----:B------:R-:W-:-:S04]  /*09a0*/  FSETP.NEU.AND P0, PT, |R7|, R6, PT ;  /* 0x000000060700720b */ /* 0x000fc80003f0d200 */
[----:B------:R-:W-:Y:S02]  /*09b0*/  FSEL R12, R14, R12, !P0 ;  /* 0x0000000c0e0c7208 */ /* 0x000fe40004000000 */
[----:B------:R-:W-:Y:S01]  /*09c0*/  FSEL R13, R5, R13, !P0 ;  /* 0x0000000d050d7208 */ /* 0x000fe20004000000 */
[----:B------:R-:W-:Y:S06]  /*09d0*/  BRA `(.L_x_6) ;  /* 0x0000000000547947 */ /* 0x000fec0003800000 */
.L_x_5:
[----:B------:R-:W-:-:S14]  /*09e0*/  DSETP.NAN.AND P0, PT, R4, R4, PT ;  /* 0x000000040400722a */ /* 0x000fdc0003f08000 */
[----:B------:R-:W-:Y:S05]  /*09f0*/  @P0 BRA `(.L_x_7) ;  /* 0x0000000000440947 */ /* 0x000fea0003800000 */
[----:B------:R-:W-:-:S14]  /*0a00*/  DSETP.NAN.AND P0, PT, R6, R6, PT ;  /* 0x000000060600722a */ /* 0x000fdc0003f08000 */
[----:B------:R-:W-:Y:S05]  /*0a10*/  @P0 BRA `(.L_x_8) ;  /* 0x0000000000300947 */ /* 0x000fea0003800000 */
[----:B------:R-:W-:Y:S01]  /*0a20*/  ISETP.NE.AND P0, PT, R24, R25, PT ;  /* 0x000000191800720c */ /* 0x000fe20003f05270 */
[----:B------:R-:W-:Y:S02]  /*0a30*/  IMAD.MOV.U32 R12, RZ, RZ, 0x0 ;  /* 0x00000000ff0c7424 */ /* 0x000fe400078e00ff */
[----:B------:R-:W-:-:S10]  /*0a40*/  IMAD.MOV.U32 R13, RZ, RZ, -0x80000 ;  /* 0xfff80000ff0d7424 */ /* 0x000fd400078e00ff */
[----:B------:R-:W-:Y:S05]  /*0a50*/  @!P0 BRA `(.L_x_6) ;  /* 0x0000000000348947 */ /* 0x000fea0003800000 */
[----:B------:R-:W-:Y:S02]  /*0a60*/  ISETP.NE.AND P0, PT, R24, 0x7ff00000, PT ;  /* 0x7ff000001800780c */ /* 0x000fe40003f05270 */
[----:B------:R-:W-:Y:S02]  /*0a70*/  LOP3.LUT R13, R5, 0x80000000, R7, 0x48, !PT ;  /* 0x80000000050d7812 */ /* 0x000fe400078e4807 */
[----:B------:R-:W-:-:S13]  /*0a80*/  ISETP.EQ.OR P0, PT, R25, RZ, !P0 ;  /* 0x000000ff1900720c */ /* 0x000fda0004702670 */
[----:B------:R-:W-:Y:S01]  /*0a90*/  @P0 LOP3.LUT R4, R13, 0x7ff00000, RZ, 0xfc, !PT ;  /* 0x7ff000000d040812 */ /* 0x000fe200078efcff */
[----:B------:R-:W-:Y:S02]  /*0aa0*/  @!P0 IMAD.MOV.U32 R12, RZ, RZ, RZ ;  /* 0x000000ffff0c8224 */ /* 0x000fe400078e00ff */
[----:B------:R-:W-:Y:S02]  /*0ab0*/  @P0 IMAD.MOV.U32 R12, RZ, RZ, RZ ;  /* 0x000000ffff0c0224 */ /* 0x000fe400078e00ff */
[----:B------:R-:W-:Y:S01]  /*0ac0*/  @P0 IMAD.MOV.U32 R13, RZ, RZ, R4 ;  /* 0x000000ffff0d0224 */ /* 0x000fe200078e0004 */
[----:B------:R-:W-:Y:S06]  /*0ad0*/  BRA `(.L_x_6) ;  /* 0x0000000000147947 */ /* 0x000fec0003800000 */
.L_x_8:
[----:B------:R-:W-:Y:S01]  /*0ae0*/  LOP3.LUT R13, R7, 0x80000, RZ, 0xfc, !PT ;  /* 0x00080000070d7812 */ /* 0x000fe200078efcff */
[----:B------:R-:W-:Y:S01]  /*0af0*/  IMAD.MOV.U32 R12, RZ, RZ, R6 ;  /* 0x000000ffff0c7224 */ /* 0x000fe200078e0006 */
[----:B------:R-:W-:Y:S06]  /*0b00*/  BRA `(.L_x_6) ;  /* 0x0000000000087947 */ /* 0x000fec0003800000 */
.L_x_7:
[----:B------:R-:W-:Y:S01]  /*0b10*/  LOP3.LUT R13, R5, 0x80000, RZ, 0xfc, !PT ;  /* 0x00080000050d7812 */ /* 0x000fe200078efcff */
[----:B------:R-:W-:-:S07]  /*0b20*/  IMAD.MOV.U32 R12, RZ, RZ, R4 ;  /* 0x000000ffff0c7224 */ /* 0x000fce00078e0004 */
.L_x_6:
[----:B------:R-:W-:Y:S02]  /*0b30*/  IMAD.MOV.U32 R4, RZ, RZ, R20 ;  /* 0x000000ffff047224 */ /* 0x000fe400078e0014 */
[----:B------:R-:W-:-:S04]  /*0b40*/  IMAD.MOV.U32 R5, RZ, RZ, 0x0 ;  /* 0x00000000ff057424 */ /* 0x000fc800078e00ff */
[----:B------:R-:W-:Y:S05]  /*0b50*/  RET.REL.NODEC R4 `(_Z9mandel_2diiPii) ;  /* 0xfffffff404287950 */ /* 0x000fea0003c3ffff */
.L_x_9:
[----:B------:R-:W-:-:S00]  /*0b60*/  BRA `(.L_x_9) ;  /* 0xfffffffc00fc7947 */ /* 0x000fc0000383ffff */
[----:B------:R-:W-:-:S00]  /*0b70*/  NOP ;  /* 0x0000000000007918 */ /* 0x000fc00000000000 */
        /* <DEDUP_REMOVED lines=8> */
.L_x_25:


//--------------------- .text._Z6mandeliiPii      --------------------------
	.section	.text._Z6mandeliiPii,"ax",@progbits
	.align	128
        .global         _Z6mandeliiPii
        .type           _Z6mandeliiPii,@function
        .size           _Z6mandeliiPii,(.L_x_26 - _Z6mandeliiPii)
        .other          _Z6mandeliiPii,@"STO_CUDA_ENTRY STV_DEFAULT"
_Z6mandeliiPii:
.text._Z6mandeliiPii:
[----:B------:R-:W-:Y:S01]  /*0000*/  LDC R1, c[0x0][0x37c] ;  /* 0x0000df00ff017b82 */ /* 0x000fe20000000800 */
        /* <DEDUP_REMOVED lines=11> */
[----:B------:R-:W-:Y:S01]  /*00c0*/  DFMA R2, R2, R8, R6 ;  /* 0x000000080202722b */ /* 0x000fe20000000006 */
[----:B------:R-:W-:Y:S02]  /*00d0*/  IMAD.MOV.U32 R8, RZ, RZ, RZ ;  /* 0x000000ffff087224 */ /* 0x000fe400078e00ff */
[----:B------:R-:W-:-:S07]  /*00e0*/  IMAD.MOV.U32 R9, RZ, RZ, 0x400c0000 ;  /* 0x400c0000ff097424 */ /* 0x000fce00078e00ff */
[----:B------:R-:W-:-:S05]  /*00f0*/  FFMA R0, RZ, R5, R3 ;  /* 0x00000005ff007223 */ /* 0x000fca0000000003 */
[----:B------:R-:W-:-:S13]  /*0100*/  FSETP.GT.AND P0, PT, |R0|, 1.469367938527859385e-39, PT ;  /* 0x001000000000780b */ /* 0x000fda0003f04200 */
[----:B------:R-:W-:Y:S05]  /*0110*/  @P0 BRA `(.L_x_10) ;  /* 0x0000000000100947 */ /* 0x000fea0003800000 */
[----:B------:R-:W-:Y:S01]  /*0120*/  IMAD.MOV.U32 R6, RZ, RZ, R4 ;  /* 0x000000ffff067224 */ /* 0x000fe200078e0004 */
[----:B------:R-:W-:Y:S01]  /*0130*/  MOV R12, 0x160 ;  /* 0x00000160000c7802 */ /* 0x000fe20000000f00 */
[----:B------:R-:W-:-:S07]  /*0140*/  IMAD.MOV.U32 R7, RZ, RZ, R5 ;  /* 0x000000ffff077224 */ /* 0x000fce00078e0005 */
[----:B------:R-:W-:Y:S05]  /*0150*/  CALL.REL.NOINC `($__internal_1_$__cuda_sm20_div_rn_f64_full) ;  /* 0x0000000400e07944 */ /* 0x000fea0003c00000 */
.L_x_10:
[----:B------:R-:W0:Y:S01]  /*0160*/  S2R R10, SR_TID.X ;  /* 0x00000000000a7919 */ /* 0x000e220000002100 */
[----:B------:R-:W0:Y:S08]  /*0170*/  S2UR UR4, SR_CTAID.X ;  /* 0x00000000000479c3 */ /* 0x000e300000002500 */
[----:B------:R-:W0:Y:S08]  /*0180*/  LDC R5, c[0x0][0x360] ;  /* 0x0000d800ff057b82 */ /* 0x000e300000000800 */
[----:B------:R-:W1:Y:S01]  /*0190*/  LDC.64 R6, c[0x0][0x380] ;  /* 0x0000e000ff067b82 */ /* 0x000e620000000a00 */
[----:B0-----:R-:W-:Y:S01]  /*01a0*/  IMAD R10, R5, UR4, R10 ;  /* 0x00000004050a7c24 */ /* 0x001fe2000f8e020a */
[----:B-1----:R-:W-:-:S04]  /*01b0*/  ISETP.GE.AND P0, PT, R7, 0x1, PT ;  /* 0x000000010700780c */ /* 0x002fc80003f06270 */
[----:B------:R-:W-:-:S13]  /*01c0*/  ISETP.GE.OR P0, PT, R10, R6, !P0 ;  /* 0x000000060a00720c */ /* 0x000fda0004706670 */
[----:B------:R-:W-:Y:S05]  /*01d0*/  @P0 EXIT ;  /* 0x000000000000094d */ /* 0x000fea0003800000 */
[----:B------:R-:W0:Y:S01]  /*01e0*/  LDCU UR4, c[0x0][0x390] ;  /* 0x00007200ff0477ac */ /* 0x000e220008000800 */
[----:B------:R-:W1:Y:S01]  /*01f0*/  I2F.F64 R4, R10 ;  /* 0x0000000a00047312 */ /* 0x000e620000201c00 */
[----:B------:R-:W-:Y:S01]  /*0200*/  IMAD R0, R10, R7, RZ ;  /* 0x000000070a007224 */ /* 0x000fe200078e02ff */
[----:B------:R-:W2:Y:S01]  /*0210*/  LDCU.64 UR6, c[0x0][0x358] ;  /* 0x00006b00ff0677ac */ /* 0x000ea20008000a00 */
[----:B-1----:R-:W-:Y:S01]  /*0220*/  DFMA R4, R4, R2, -2.25 ;  /* 0xc00200000404742b */ /* 0x002fe20000000002 */
[----:B0-----:R-:W-:-:S09]  /*0230*/  UISETP.GE.AND UP0, UPT, UR4, 0x1, UPT ;  /* 0x000000010400788c */ /* 0x001fd2000bf06270 */
[----:B--2---:R-:W-:Y:S05]  /*0240*/  BRA.U !UP0, `(.L_x_11) ;  /* 0x0000000108c87547 */ /* 0x004fea000b800000 */
[----:B------:R-:W0:Y:S01]  /*0250*/  I2F.F64 R6, R7 ;  /* 0x0000000700067312 */ /* 0x000e220000201c00 */
[----:B------:R-:W-:-:S07]  /*0260*/  IMAD.MOV.U32 R2, RZ, RZ, 0x1 ;  /* 0x00000001ff027424 */ /* 0x000fce00078e00ff */
        /* <DEDUP_REMOVED lines=13> */
[----:B------:R-:W-:Y:S05]  /*0340*/  CALL.REL.NOINC `($__internal_1_$__cuda_sm20_div_rn_f64_full) ;  /* 0x0000000400647944 */ /* 0x000fea0003c00000 */
.L_x_12:
[----:B------:R-:W-:-:S05]  /*0350*/  UMOV UR4, URZ ;  /* 0x000000ff00047c82 */ /* 0x000fca0008000000 */
.L_x_15:
[----:B------:R-:W0:Y:S01]  /*0360*/  I2F.F64.U32 R8, UR4 ;  /* 0x0000000400087d12 */ /* 0x000e220008201800 */
[----:B------:R-:W-:Y:S01]  /*0370*/  BSSY.RECONVERGENT B0, `(.L_x_13) ;  /* 0x0000013000007945 */ /* 0x000fe20003800200 */
[----:B------:R-:W-:Y:S01]  /*0380*/  IMAD.MOV.U32 R6, RZ, RZ, RZ ;  /* 0x000000ffff067224 */ /* 0x000fe200078e00ff */
[----:B------:R-:W-:Y:S02]  /*0390*/  CS2R R10, SRZ ;  /* 0x00000000000a7805 */ /* 0x000fe4000001ff00 */
[----:B------:R-:W-:Y:S02]  /*03a0*/  CS2R R12, SRZ ;  /* 0x00000000000c7805 */ /* 0x000fe4000001ff00 */
[----:B------:R-:W-:Y:S01]  /*03b0*/  CS2R R14, SRZ ;  /* 0x00000000000e7805 */ /* 0x000fe2000001ff00 */
[----:B------:R-:W1:Y:S01]  /*03c0*/  LDCU UR8, c[0x0][0x390] ;  /* 0x00007200ff0877ac */ /* 0x000e620008000800 */
[----:B0-----:R-:W-:Y:S01]  /*03d0*/  DFMA R16, R8, R2, -1.75 ;  /* 0xbffc00000810742b */ /* 0x001fe20000000002 */
[----:B------:R-:W-:-:S10]  /*03e0*/  CS2R R8, SRZ ;  /* 0x0000000000087805 */ /* 0x000fd4000001ff00 */
.L_x_14:
[----:B------:R-:W-:Y:S01]  /*03f0*/  DADD R12, R12, R12 ;  /* 0x000000000c0c7229 */ /* 0x000fe2000000000c */
[----:B------:R-:W-:Y:S01]  /*0400*/  VIADD R6, R6, 0x1 ;  /* 0x0000000106067836 */ /* 0x000fe20000000000 */
[----:B------:R-:W-:-:S04]  /*0410*/  DADD R8, R10, -R8 ;  /* 0x000000000a087229 */ /* 0x000fc80000000808 */
[----:B-1----:R-:W-:Y:S02]  /*0420*/  ISETP.GE.AND P0, PT, R6, UR8, PT ;  /* 0x0000000806007c0c */ /* 0x002fe4000bf06270 */
        /* <DEDUP_REMOVED lines=8> */
.L_x_13:
[----:B------:R-:W0:Y:S01]  /*04b0*/  LDC.64 R8, c[0x0][0x388] ;  /* 0x0000e200ff087b82 */ /* 0x000e220000000a00 */
[----:B------:R-:W-:Y:S01]  /*04c0*/  VIADD R7, R0, UR4 ;  /* 0x0000000400077c36 */ /* 0x000fe20008000000 */
[----:B------:R-:W-:Y:S01]  /*04d0*/  UIADD3 UR5, UPT, UPT, UR4, 0x1, URZ ;  /* 0x0000000104057890 */ /* 0x000fe2000fffe0ff */
[----:B------:R-:W-:-:S05]  /*04e0*/  ISETP.NE.AND P0, PT, R6, UR8, PT ;  /* 0x0000000806007c0c */ /* 0x000fca000bf05270 */
[----:B------:R-:W1:Y:S01]  /*04f0*/  LDC R10, c[0x0][0x384] ;  /* 0x0000e100ff0a7b82 */ /* 0x000e620000000800 */
[----:B0-----:R-:W-:Y:S01]  /*0500*/  IMAD.WIDE R8, R7, 0x4, R8 ;  /* 0x0000000407087825 */ /* 0x001fe200078e0208 */
[----:B------:R-:W-:-:S05]  /*0510*/  SEL R7, R6, RZ, P0 ;  /* 0x000000ff06077207 */ /* 0x000fca0000000000 */
[----:B------:R0:W-:Y:S01]  /*0520*/  STG.E desc[UR6][R8.64], R7 ;  /* 0x0000000708007986 */ /* 0x0001e2000c101906 */
[----:B-1----:R-:W-:-:S13]  /*0530*/  ISETP.NE.AND P0, PT, R10, UR5, PT ;  /* 0x000000050a007c0c */ /* 0x002fda000bf05270 */
[----:B0-----:R-:W-:Y:S05]  /*0540*/  @!P0 EXIT ;  /* 0x000000000000894d */ /* 0x001fea0003800000 */
[----:B------:R-:W-:Y:S01]  /*0550*/  UMOV UR4, UR5 ;  /* 0x0000000500047c82 */ /* 0x000fe20008000000 */
[----:B------:R-:W-:Y:S05]  /*0560*/  BRA `(.L_x_15) ;  /* 0xfffffffc007c7947 */ /* 0x000fea000383ffff */
.L_x_11:
[C---:B------:R-:W-:Y:S01]  /*0570*/  ISETP.GE.U32.AND P1, PT, R7.reuse, 0x8, PT ;  /* 0x000000080700780c */ /* 0x040fe20003f26070 */
[----:B------:R-:W-:Y:S01]  /*0580*/  IMAD.MOV.U32 R5, RZ, RZ, RZ ;  /* 0x000000ffff057224 */ /* 0x000fe200078e00ff */
[----:B------:R-:W-:-:S04]  /*0590*/  LOP3.LUT R6, R7, 0x7, RZ, 0xc0, !PT ;  /* 0x0000000707067812 */ /* 0x000fc800078ec0ff */
[----:B------:R-:W-:-:S07]  /*05a0*/  ISETP.NE.AND P0, PT, R6, RZ, PT ;  /* 0x000000ff0600720c */ /* 0x000fce0003f05270 */
[----:B------:R-:W-:Y:S06]  /*05b0*/  @!P1 BRA `(.L_x_16) ;  /* 0x0000000000549947 */ /* 0x000fec0003800000 */
[----:B------:R-:W0:Y:S01]  /*05c0*/  LDCU.64 UR4, c[0x0][0x388] ;  /* 0x00007100ff0477ac */ /* 0x000e220008000a00 */
[----:B------:R-:W-:Y:S01]  /*05d0*/  LOP3.LUT R5, R7, 0x7ffffff8, RZ, 0xc0, !PT ;  /* 0x7ffffff807057812 */ /* 0x000fe200078ec0ff */
[----:B------:R-:W-:-:S04]  /*05e0*/  IMAD.MOV.U32 R9, RZ, RZ, R0 ;  /* 0x000000ffff097224 */ /* 0x000fc800078e0000 */
[----:B------:R-:W-:Y:S01]  /*05f0*/  IMAD.MOV R4, RZ, RZ, -R5 ;  /* 0x000000ffff047224 */ /* 0x000fe200078e0a05 */
[----:B0-----:R-:W-:-:S04]  /*0600*/  UIADD3 UR4, UP0, UPT, UR4, 0x10, URZ ;  /* 0x0000001004047890 */ /* 0x001fc8000ff1e0ff */
[----:B------:R-:W-:-:S12]  /*0610*/  UIADD3.X UR5, UPT, UPT, URZ, UR5, URZ, UP0, !UPT ;  /* 0x00000005ff057290 */ /* 0x000fd800087fe4ff */
.L_x_17:
[----:B0-----:R-:W-:Y:S02]  /*0620*/  IMAD.U32 R2, RZ, RZ, UR4 ;  /* 0x00000004ff027e24 */ /* 0x001fe4000f8e00ff */
[----:B------:R-:W-:Y:S02]  /*0630*/  IMAD.U32 R3, RZ, RZ, UR5 ;  /* 0x00000005ff037e24 */ /* 0x000fe4000f8e00ff */
[----:B------:R-:W-:Y:S02]  /*0640*/  VIADD R4, R4, 0x8 ;  /* 0x0000000804047836 */ /* 0x000fe40000000000 */
[----:B------:R-:W-:-:S03]  /*0650*/  IMAD.WIDE R2, R9, 0x4, R2 ;  /* 0x0000000409027825 */ /* 0x000fc600078e0202 */
[----:B------:R-:W-:Y:S01]  /*0660*/  ISETP.NE.AND P1, PT, R4, RZ, PT ;  /* 0x000000ff0400720c */ /* 0x000fe20003f25270 */
[----:B------:R-:W-:Y:S01]  /*0670*/  VIADD R9, R9, 0x8 ;  /* 0x0000000809097836 */ /* 0x000fe20000000000 */
[----:B------:R0:W-:Y:S04]  /*0680*/  STG.E desc[UR6][R2.64+-0x10], RZ ;  /* 0xfffff0ff02007986 */ /* 0x0001e8000c101906 */
[----:B------:R0:W-:Y:S04]  /*0690*/  STG.E desc[UR6][R2.64+-0xc], RZ ;  /* 0xfffff4ff02007986 */ /* 0x0001e8000c101906 */
[----:B------:R0:W-:Y:S04]  /*06a0*/  STG.E desc[UR6][R2.64+-0x8], RZ ;  /* 0xfffff8ff02007986 */ /* 0x0001e8000c101906 */
[----:B------:R0:W-:Y:S04]  /*06b0*/  STG.E desc[UR6][R2.64+-0x4], RZ ;  /* 0xfffffcff02007986 */ /* 0x0001e8000c101906 */
[----:B------:R0:W-:Y:S04]  /*06c0*/  STG.E desc[UR6][R2.64], RZ ;  /* 0x000000ff02007986 */ /* 0x0001e8000c101906 */
[----:B------:R0:W-:Y:S04]  /*06d0*/  STG.E desc[UR6][R2.64+0x4], RZ ;  /* 0x000004ff02007986 */ /* 0x0001e8000c101906 */
[----:B------:R0:W-:Y:S04]  /*06e0*/  STG.E desc[UR6][R2.64+0x8], RZ ;  /* 0x000008ff02007986 */ /* 0x0001e8000c101906 */
[----:B------:R0:W-:Y:S01]  /*06f0*/  STG.E desc[UR6][R2.64+0xc], RZ ;  /* 0x00000cff02007986 */ /* 0x0001e2000c101906 */
[----:B------:R-:W-:Y:S05]  /*0700*/  @P1 BRA `(.L_x_17) ;  /* 0xfffffffc00c41947 */ /* 0x000fea000383ffff */
.L_x_16:
[----:B------:R-:W-:Y:S05]  /*0710*/  @!P0 EXIT ;  /* 0x000000000000894d */ /* 0x000fea0003800000 */
[----:B------:R-:W-:Y:S02]  /*0720*/  ISETP.GE.U32.AND P0, PT, R6, 0x4, PT ;  /* 0x000000040600780c */ /* 0x000fe40003f06070 */
[----:B------:R-:W-:-:S04]  /*0730*/  LOP3.LUT R4, R7, 0x3, RZ, 0xc0, !PT ;  /* 0x0000000307047812 */ /* 0x000fc800078ec0ff */
[----:B------:R-:W-:-:S07]  /*0740*/  ISETP.NE.AND P1, PT, R4, RZ, PT ;  /* 0x000000ff0400720c */ /* 0x000fce0003f25270 */
[----:B------:R-:W-:Y:S06]  /*0750*/  @!P0 BRA `(.L_x_18) ;  /* 0x0000000000208947 */ /* 0x000fec0003800000 */
[----:B0-----:R-:W0:Y:S01]  /*0760*/  LDC.64 R2, c[0x0][0x388] ;  /* 0x0000e200ff027b82 */ /* 0x001e220000000a00 */
[----:B------:R-:W-:Y:S02]  /*0770*/  IMAD.IADD R9, R0, 0x1, R5 ;  /* 0x0000000100097824 */ /* 0x000fe400078e0205 */
[----:B------:R-:W-:Y:S02]  /*0780*/  VIADD R5, R5, 0x4 ;  /* 0x0000000405057836 */ /* 0x000fe40000000000 */
[----:B0-----:R-:W-:-:S05]  /*0790*/  IMAD.WIDE R2, R9, 0x4, R2 ;  /* 0x0000000409027825 */ /* 0x001fca00078e0202 */
[----:B------:R1:W-:Y:S04]  /*07a0*/  STG.E desc[UR6][R2.64], RZ ;  /* 0x000000ff02007986 */ /* 0x0003e8000c101906 */
[----:B------:R1:W-:Y:S04]  /*07b0*/  STG.E desc[UR6][R2.64+0x4], RZ ;  /* 0x000004ff02007986 */ /* 0x0003e8000c101906 */
[----:B------:R1:W-:Y:S04]  /*07c0*/  STG.E desc[UR6][R2.64+0x8], RZ ;  /* 0x000008ff02007986 */ /* 0x0003e8000c101906 */
[----:B------:R1:W-:Y:S02]  /*07d0*/  STG.E desc[UR6][R2.64+0xc], RZ ;  /* 0x00000cff02007986 */ /* 0x0003e4000c101906 */
.L_x_18:
[----:B------:R-:W-:Y:S05]  /*07e0*/  @!P1 EXIT ;  /* 0x000000000000994d */ /* 0x000fea0003800000 */
[----:B------:R-:W-:Y:S02]  /*07f0*/  ISETP.NE.AND P0, PT, R4, 0x1, PT ;  /* 0x000000010400780c */ /* 0x000fe40003f05270 */
[----:B------:R-:W-:-:S04]  /*0800*/  LOP3.LUT R7, R7, 0x1, RZ, 0xc0, !PT ;  /* 0x0000000107077812 */ /* 0x000fc800078ec0ff */
[----:B------:R-:W-:-:S07]  /*0810*/  ISETP.NE.U32.AND P1, PT, R7, 0x1, PT ;  /* 0x000000010700780c */ /* 0x000fce0003f25070 */
[----:B01----:R-:W0:Y:S01]  /*0820*/  @P0 LDC.64 R2, c[0x0][0x388] ;  /* 0x0000e200ff020b82 */ /* 0x003e220000000a00 */
[----:B------:R-:W-:-:S04]  /*0830*/  @P0 IMAD.IADD R9, R0, 0x1, R5 ;  /* 0x0000000100090824 */ /* 0x000fc800078e0205 */
[----:B0-----:R-:W-:-:S05]  /*0840*/  @P0 IMAD.WIDE R2, R9, 0x4, R2 ;  /* 0x0000000409020825 */ /* 0x001fca00078e0202 */
[----:B------:R0:W-:Y:S04]  /*0850*/  @P0 STG.E desc[UR6][R2.64], RZ ;  /* 0x000000ff02000986 */ /* 0x0001e8000c101906 */
[----:B------:R0:W-:Y:S01]  /*0860*/  @P0 STG.E desc[UR6][R2.64+0x4], RZ ;  /* 0x000004ff02000986 */ /* 0x0001e2000c101906 */
[----:B------:R-:W-:Y:S05]  /*0870*/  @P1 EXIT ;  /* 0x000000000000194d */ /* 0x000fea0003800000 */
[----:B0-----:R-:W0:Y:S01]  /*0880*/  LDC.64 R2, c[0x0][0x388] ;  /* 0x0000e200ff027b82 */ /* 0x001e220000000a00 */
[----:B------:R-:W-:-:S04]  /*0890*/  @P0 VIADD R5, R5, 0x2 ;  /* 0x0000000205050836 */ /* 0x000fc80000000000 */
[----:B------:R-:W-:-:S04]  /*08a0*/  IMAD.IADD R5, R0, 0x1, R5 ;  /* 0x0000000100057824 */ /* 0x000fc800078e0205 */
[----:B0-----:R-:W-:-:S05]  /*08b0*/  IMAD.WIDE R2, R5, 0x4, R2 ;  /* 0x0000000405027825 */ /* 0x001fca00078e0202 */
[----:B------:R-:W-:Y:S01]  /*08c0*/  STG.E desc[UR6][R2.64], RZ ;  /* 0x000000ff02007986 */ /* 0x000fe2000c101906 */
[----:B------:R-:W-:Y:S05]  /*08d0*/  EXIT ;  /* 0x000000000000794d */ /* 0x000fea0003800000 */
        .weak           $__internal_1_$__cuda_sm20_div_rn_f64_full
        .type           $__internal_1_$__cuda_sm20_div_rn_f64_full,@function
        .size           $__internal_1_$__cuda_sm20_div_rn_f64_full,(.L_x_26 - $__internal_1_$__cuda_sm20_div_rn_f64_full)
$__internal_1_$__cuda_sm20_div_rn_f64_full:
[C---:B------:R-:W-:Y:S01]  /*08e0*/  FSETP.GEU.AND P0, PT, |R7|.reuse, 1.469367938527859385e-39, PT ;  /* 0x001000000700780b */ /* 0x040fe20003f0e200 */
[----:B------:R-:W-:Y:S01]  /*08f0*/  IMAD.MOV.U32 R16, RZ, RZ, 0x1 ;  /* 0x00000001ff107424 */ /* 0x000fe200078e00ff */
[C---:B------:R-:W-:Y:S01]  /*0900*/  LOP3.LUT R2, R7.reuse, 0x800fffff, RZ, 0xc0, !PT ;  /* 0x800fffff07027812 */ /* 0x040fe200078ec0ff */
[----:B------:R-:W-:Y:S01]  /*0910*/  IMAD.MOV.U32 R13, RZ, RZ, 0x1ca00000 ;  /* 0x1ca00000ff0d7424 */ /* 0x000fe200078e00ff */
[----:B------:R-:W-:Y:S02]  /*0920*/  LOP3.LUT R19, R7, 0x7ff00000, RZ, 0xc0, !PT ;  /* 0x7ff0000007137812 */ /* 0x000fe400078ec0ff */
[----:B------:R-:W-:Y:S01]  /*0930*/  LOP3.LUT R3, R2, 0x3ff00000, RZ, 0xfc, !PT ;  /* 0x3ff0000002037812 */ /* 0x000fe200078efcff */
[----:B------:R-:W-:Y:S01]  /*0940*/  IMAD.MOV.U32 R2, RZ, RZ, R6 ;  /* 0x000000ffff027224 */ /* 0x000fe200078e0006 */
[----:B------:R-:W-:-:S04]  /*0950*/  LOP3.LUT R18, R9, 0x7ff00000, RZ, 0xc0, !PT ;  /* 0x7ff0000009127812 */ /* 0x000fc800078ec0ff */
[----:B------:R-:W-:Y:S01]  /*0960*/  ISETP.GE.U32.AND P1, PT, R18, R19, PT ;  /* 0x000000131200720c */ /* 0x000fe20003f26070 */
[----:B------:R-:W-:Y:S01]  /*0970*/  @!P0 DMUL R2, R6, 8.98846567431157953865e+307 ;  /* 0x7fe0000006028828 */ /* 0x000fe20000000000 */
[----:B------:R-:W-:-:S05]  /*0980*/  IMAD.MOV.U32 R22, RZ, RZ, R18 ;  /* 0x000000ffff167224 */ /* 0x000fca00078e0012 */
[----:B------:R-:W0:Y:S02]  /*0990*/  MUFU.RCP64H R17, R3 ;  /* 0x0000000300117308 */ /* 0x000e240000001800 */
[----:B0-----:R-:W-:-:S08]  /*09a0*/  DFMA R10, R16, -R2, 1 ;  /* 0x3ff00000100a742b */ /* 0x001fd00000000802 */
[----:B------:R-:W-:-:S08]  /*09b0*/  DFMA R10, R10, R10, R10 ;  /* 0x0000000a0a0a722b */ /* 0x000fd0000000000a */
[----:B------:R-:W-:Y:S01]  /*09c0*/  DFMA R16, R16, R10, R16 ;  /* 0x0000000a1010722b */ /* 0x000fe20000000010 */
[----:B------:R-:W-:Y:S01]  /*09d0*/  SEL R11, R13, 0x63400000, !P1 ;  /* 0x634000000d0b7807 */ /* 0x000fe20004800000 */
[----:B------:R-:W-:Y:S01]  /*09e0*/  IMAD.MOV.U32 R10, RZ, RZ, R8 ;  /* 0x000000ffff0a7224 */ /* 0x000fe200078e0008 */
[----:B------:R-:W-:Y:S02]  /*09f0*/  FSETP.GEU.AND P1, PT, |R9|, 1.469367938527859385e-39, PT ;  /* 0x001000000900780b */ /* 0x000fe40003f2e200 */
[----:B------:R-:W-:-:S03]  /*0a00*/  LOP3.LUT R11, R11, 0x800fffff, R9, 0xf8, !PT ;  /* 0x800fffff0b0b7812 */ /* 0x000fc600078ef809 */
[----:B------:R-:W-:-:S08]  /*0a10*/  DFMA R14, R16, -R2, 1 ;  /* 0x3ff00000100e742b */ /* 0x000fd00000000802 */
[----:B------:R-:W-:Y:S01]  /*0a20*/  DFMA R14, R16, R14, R16 ;  /* 0x0000000e100e722b */ /* 0x000fe20000000010 */
[----:B------:R-:W-:Y:S10]  /*0a30*/  @P1 BRA `(.L_x_19) ;  /* 0x0000000000201947 */ /* 0x000ff40003800000 */
        /* <DEDUP_REMOVED lines=8> */
.L_x_19:
[----:B------:R-:W-:Y:S01]  /*0ac0*/  VIADD R23, R22, 0xffffffff ;  /* 0xffffffff16177836 */ /* 0x000fe20000000000 */
[----:B------:R-:W-:Y:S01]  /*0ad0*/  @!P0 LOP3.LUT R19, R3, 0x7ff00000, RZ, 0xc0, !PT ;  /* 0x7ff0000003138812 */ /* 0x000fe200078ec0ff */
[----:B------:R-:W-:-:S03]  /*0ae0*/  DMUL R16, R14, R10 ;  /* 0x0000000a0e107228 */ /* 0x000fc60000000000 */
[----:B------:R-:W-:Y:S01]  /*0af0*/  ISETP.GT.U32.AND P0, PT, R23, 0x7feffffe, PT ;  /* 0x7feffffe1700780c */ /* 0x000fe20003f04070 */
[----:B------:R-:W-:-:S04]  /*0b00*/  VIADD R23, R19, 0xffffffff ;  /* 0xffffffff13177836 */ /* 0x000fc80000000000 */
[----:B------:R-:W-:Y:S01]  /*0b10*/  DFMA R20, R16, -R2, R10 ;  /* 0x800000021014722b */ /* 0x000fe2000000000a */
[----:B------:R-:W-:-:S07]  /*0b20*/  ISETP.GT.U32.OR P0, PT, R23, 0x7feffffe, P0 ;  /* 0x7feffffe1700780c */ /* 0x000fce0000704470 */
[----:B------:R-:W-:-:S06]  /*0b30*/  DFMA R14, R14, R20, R16 ;  /* 0x000000140e0e722b */ /* 0x000fcc0000000010 */
[----:B------:R-:W-:Y:S05]  /*0b40*/  @P0 BRA `(.L_x_20) ;  /* 0x00000000006c0947 */ /* 0x000fea0003800000 */
[----:B------:R-:W-:-:S04]  /*0b50*/  LOP3.LUT R17, R7, 0x7ff00000, RZ, 0xc0, !PT ;  /* 0x7ff0000007117812 */ /* 0x000fc800078ec0ff */
[CC--:B------:R-:W-:Y:S02]  /*0b60*/  VIADDMNMX R16, R18.reuse, -R17.reuse, 0xb9600000, !PT ;  /* 0xb960000012107446 */ /* 0x0c0fe40007800911 */
[----:B------:R-:W-:Y:S01]  /*0b70*/  ISETP.GE.U32.AND P0, PT, R18, R17, PT ;  /* 0x000000111200720c */ /* 0x000fe20003f06070 */
[----:B------:R-:W-:Y:S01]  /*0b80*/  IMAD.MOV.U32 R18, RZ, RZ, RZ ;  /* 0x000000ffff127224 */ /* 0x000fe200078e00ff */
        /* <DEDUP_REMOVED lines=14> */
[----:B------:R-:W-:Y:S01]  /*0c70*/  IADD3 R13, PT, PT, -R13, -0x43300000, RZ ;  /* 0xbcd000000d0d7810 */ /* 0x000fe20007ffe1ff */
[----:B------:R-:W-:-:S06]  /*0c80*/  IMAD.MOV.U32 R2, RZ, RZ, RZ ;  /* 0x000000ffff027224 */ /* 0x000fcc00078e00ff */
[----:B------:R-:W-:Y:S02]  /*0c90*/  DFMA R2, R16, -R2, R14 ;  /* 0x800000021002722b */ /* 0x000fe4000000000e */
[----:B------:R-:W-:-:S08]  /*0ca0*/  DMUL.RP R14, R14, R18 ;  /* 0x000000120e0e7228 */ /* 0x000fd00000008000 */
[----:B------:R-:W-:Y:S02]  /*0cb0*/  FSETP.NEU.AND P0, PT, |R3|, R13, PT ;  /* 0x0000000d0300720b */ /* 0x000fe40003f0d200 */
[----:B------:R-:W-:Y:S02]  /*0cc0*/  LOP3.LUT R7, R15, R7, RZ, 0x3c, !PT ;  /* 0x000000070f077212 */ /* 0x000fe400078e3cff */
[----:B------:R-:W-:Y:S02]  /*0cd0*/  FSEL R16, R14, R16, !P0 ;  /* 0x000000100e107208 */ /* 0x000fe40004000000 */
[----:B------:R-:W-:Y:S01]  /*0ce0*/  FSEL R17, R7, R17, !P0 ;  /* 0x0000001107117208 */ /* 0x000fe20004000000 */
[----:B------:R-:W-:Y:S06]  /*0cf0*/  BRA `(.L_x_21) ;  /* 0x0000000000547947 */ /* 0x000fec0003800000 */
.L_x_20:
        /* <DEDUP_REMOVED lines=16> */
.L_x_23:
[----:B------:R-:W-:Y:S01]  /*0e00*/  LOP3.LUT R17, R7, 0x80000, RZ, 0xfc, !PT ;  /* 0x0008000007117812 */ /* 0x000fe200078efcff */
[----:B------:R-:W-:Y:S01]  /*0e10*/  IMAD.MOV.U32 R16, RZ, RZ, R6 ;  /* 0x000000ffff107224 */ /* 0x000fe200078e0006 */
[----:B------:R-:W-:Y:S06]  /*0e20*/  BRA `(.L_x_21) ;  /* 0x0000000000087947 */ /* 0x000fec0003800000 */
.L_x_22:
[----:B------:R-:W-:Y:S01]  /*0e30*/  LOP3.LUT R17, R9, 0x80000, RZ, 0xfc, !PT ;  /* 0x0008000009117812 */ /* 0x000fe200078efcff */
[----:B------:R-:W-:-:S07]  /*0e40*/  IMAD.MOV.U32 R16, RZ, RZ, R8 ;  /* 0x000000ffff107224 */ /* 0x000fce00078e0008 */
.L_x_21:
[----:B------:R-:W-:Y:S02]  /*0e50*/  IMAD.MOV.U32 R13, RZ, RZ, 0x0 ;  /* 0x00000000ff0d7424 */ /* 0x000fe400078e00ff */
[----:B------:R-:W-:Y:S02]  /*0e60*/  IMAD.MOV.U32 R2, RZ, RZ, R16 ;  /* 0x000000ffff027224 */ /* 0x000fe400078e0010 */
[----:B------:R-:W-:Y:S01]  /*0e70*/  IMAD.MOV.U32 R3, RZ, RZ, R17 ;  /* 0x000000ffff037224 */ /* 0x000fe200078e0011 */
[----:B------:R-:W-:Y:S06]  /*0e80*/  RET.REL.NODEC R12 `(_Z6mandeliiPii) ;  /* 0xfffffff00c5c7950 */ /* 0x000fec0003c3ffff */
.L_x_24:
        /* <DEDUP_REMOVED lines=15> */
.L_x_26:


//--------------------- .nv.shared.reserved.0     --------------------------
	.section	.nv.shared.reserved.0,"aw",@nobits
	.weak		__nv_reservedSMEM_offset_0_alias
	.size		__nv_reservedSMEM_offset_0_alias, 0, 64
	.other		__nv_reservedSMEM_offset_0_alias,@"STO_CUDA_RESERVED_SHARED STV_DEFAULT"
__nv_reservedSMEM_offset_0_alias:
	.zero		0
	.zero		64


//--------------------- .nv.constant0._Z9mandel_2diiPii --------------------------
	.section	.nv.constant0._Z9mandel_2diiPii,"a",@progbits
	.sectionflags	@""
	.align	4
.nv.constant0._Z9mandel_2diiPii:
	.zero		916


//--------------------- .nv.constant0._Z6mandeliiPii --------------------------
	.section	.nv.constant0._Z6mandeliiPii,"a",@progbits
	.sectionflags	@""
	.align	4
.nv.constant0._Z6mandeliiPii:
	.zero		916


//--------------------- SYMBOLS --------------------------

	.type		.nv.reservedSmem.offset0,@object
	.size		.nv.reservedSmem.offset0,0x4
